//
// Generated by NVIDIA NVVM Compiler
//
// Compiler Build ID: CL-36424714
// Cuda compilation tools, release 13.0, V13.0.88
// Based on NVVM 20.0.0
//

.version 9.0
.target sm_100
.address_size 64

	// .globl	_Z11passThroughPKiPi

.visible .entry _Z11passThroughPKiPi(
	.param .u64 .ptr .align 1 _Z11passThroughPKiPi_param_0,
	.param .u64 .ptr .align 1 _Z11passThroughPKiPi_param_1
)
{
	.reg .b32 	%r<2>;
	.reg .b64 	%rd<5>;

	ld.param.u64 	%rd1, [_Z11passThroughPKiPi_param_1];
	cvta.to.global.u64 	%rd2, %rd1;
	mov.u32 	%r1, %tid.x;
	mul.wide.u32 	%rd3, %r1, 4;
	add.s64 	%rd4, %rd2, %rd3;
	st.global.u32 	[%rd4], %r1;
	ret;

}


// ===== COMPILED SASS (sm_100) =====

	.target	sm_100

	.elftype	@"ET_EXEC"


//--------------------- .note.nv.tkinfo           --------------------------
	.section	.note.nv.tkinfo,"",@"SHT_NOTE"
	.sectionflags	@"SHF_NOTE_NV_TKINFO"
	.tkinfo
        /*0018*/ 	.word	0x00000002
        /*0030*/ 	.string	""
        /*0030*/ 	.string	"ptxas"
        /*0030*/ 	.string	"Cuda compilation tools, release 13.0, V13.0.88"
        /*0030*/ 	.string	"Build cuda_13.0.r13.0/compiler.36424714_0"
        /*0030*/ 	.string	"-arch sm_100 -m 64 "



//--------------------- .note.nv.cuinfo           --------------------------
	.section	.note.nv.cuinfo,"",@"SHT_NOTE"
	.sectionflags	@"SHF_NOTE_NV_CUINFO"
        /*0018*/ 	.short	0x0002
        /*001a*/ 	.short	0x0064
        /*001c*/ 	.short	0x0082
	.zero		2


//--------------------- .nv.info                  --------------------------
	.section	.nv.info,"",@"SHT_CUDA_INFO"
	.align	4


	//----- nvinfo : EIATTR_REGCOUNT
	.align		4
        /*0000*/ 	.byte	0x04, 0x2f
        /*0002*/ 	.short	(.L_1 - .L_0)
	.align		4
.L_0:
        /*0004*/ 	.word	index@(_Z11passThroughPKiPi)
        /*0008*/ 	.word	0x00000008


	//----- nvinfo : EIATTR_FRAME_SIZE
	.align		4
.L_1:
        /*000c*/ 	.byte	0x04, 0x11
        /*000e*/ 	.short	(.L_3 - .L_2)
	.align		4
.L_2:
        /*0010*/ 	.word	index@(_Z11passThroughPKiPi)
        /*0014*/ 	.word	0x00000000


	//----- nvinfo : EIATTR_MIN_STACK_SIZE
	.align		4
.L_3:
        /*0018*/ 	.byte	0x04, 0x12
        /*001a*/ 	.short	(.L_5 - .L_4)
	.align		4
.L_4:
        /*001c*/ 	.word	index@(_Z11passThroughPKiPi)
        /*0020*/ 	.word	0x00000000
.L_5:


//--------------------- .nv.compat                --------------------------
	.section	.nv.compat,"",@"SHT_CUDA_COMPAT_INFO"
	.align	4
        /*0000*/ 	.byte	0x02, 0x09, 0x00, 0x00, 0x02, 0x02, 0x01, 0x00, 0x02, 0x05, 0x05, 0x00, 0x03, 0x07, 0x01, 0x01
        /*0010*/ 	.byte	0x02, 0x03, 0x00, 0x00, 0x02, 0x06, 0x01, 0x00, 0x04, 0x0b, 0x08, 0x00, 0x09, 0x00, 0x00, 0x00
        /*0020*/ 	.byte	0x00, 0x00, 0x00, 0x00


//--------------------- .nv.info._Z11passThroughPKiPi --------------------------
	.section	.nv.info._Z11passThroughPKiPi,"",@"SHT_CUDA_INFO"
	.sectionflags	@""
	.align	4


	//----- nvinfo : EIATTR_CUDA_API_VERSION
	.align		4
        /*0000*/ 	.byte	0x04, 0x37
        /*0002*/ 	.short	(.L_7 - .L_6)
.L_6:
        /*0004*/ 	.word	0x00000082


	//----- nvinfo : EIATTR_KPARAM_INFO
	.align		4
.L_7:
        /*0008*/ 	.byte	0x04, 0x17
        /*000a*/ 	.short	(.L_9 - .L_8)
.L_8:
        /*000c*/ 	.word	0x00000000
        /*0010*/ 	.short	0x0001
        /*0012*/ 	.short	0x0008
        /*0014*/ 	.byte	0x00, 0xf5, 0x21, 0x00


	//----- nvinfo : EIATTR_KPARAM_INFO
	.align		4
.L_9:
        /*0018*/ 	.byte	0x04, 0x17
        /*001a*/ 	.short	(.L_11 - .L_10)
.L_10:
        /*001c*/ 	.word	0x00000000
        /*0020*/ 	.short	0x0000
        /*0022*/ 	.short	0x0000
        /*0024*/ 	.byte	0x00, 0xf5, 0x21, 0x00


	//----- nvinfo : EIATTR_SPARSE_MMA_MASK
	.align		4
.L_11:
        /*0028*/ 	.byte	0x03, 0x50
        /*002a*/ 	.short	0x0000


	//----- nvinfo : EIATTR_MAXREG_COUNT
	.align		4
        /*002c*/ 	.byte	0x03, 0x1b
        /*002e*/ 	.short	0x00ff


	//----- nvinfo : EIATTR_MERCURY_ISA_VERSION
	.align		4
        /*0030*/ 	.byte	0x03, 0x5f
        /*0032*/ 	.short	0x0101


	//----- nvinfo : EIATTR_VRC_CTA_INIT_COUNT
	.align		4
        /*0034*/ 	.byte	0x02, 0x4a
	.zero		1
	.zero		1


	//----- nvinfo : EIATTR_EXIT_INSTR_OFFSETS
	.align		4
        /*0038*/ 	.byte	0x04, 0x1c
        /*003a*/ 	.short	(.L_13 - .L_12)


	//   ....[0]....
.L_12:
        /*003c*/ 	.word	0x00000060


	//----- nvinfo : EIATTR_CBANK_PARAM_SIZE
	.align		4
.L_13:
        /*0040*/ 	.byte	0x03, 0x19
        /*0042*/ 	.short	0x0010


	//----- nvinfo : EIATTR_PARAM_CBANK
	.align		4
        /*0044*/ 	.byte	0x04, 0x0a
        /*0046*/ 	.short	(.L_15 - .L_14)
	.align		4
.L_14:
        /*0048*/ 	.word	index@(.nv.constant0._Z11passThroughPKiPi)
        /*004c*/ 	.short	0x0380
        /*004e*/ 	.short	0x0010


	//----- nvinfo : EIATTR_SW_WAR
	.align		4
.L_15:
        /*0050*/ 	.byte	0x04, 0x36
        /*0052*/ 	.short	(.L_17 - .L_16)
.L_16:
        /*0054*/ 	.word	0x00000008
.L_17:


//--------------------- .nv.callgraph             --------------------------
	.section	.nv.callgraph,"",@"SHT_CUDA_CALLGRAPH"
	.align	4
	.sectionentsize	8
	.align		4
        /*0000*/ 	.word	0x00000000
	.align		4
        /*0004*/ 	.word	0xffffffff
	.align		4
        /*0008*/ 	.word	0x00000000
	.align		4
        /*000c*/ 	.word	0xfffffffe
	.align		4
        /*0010*/ 	.word	0x00000000
	.align		4
        /*0014*/ 	.word	0xfffffffd
	.align		4
        /*0018*/ 	.word	0x00000000
	.align		4
        /*001c*/ 	.word	0xfffffffc


//--------------------- .text._Z11passThroughPKiPi --------------------------
	.section	.text._Z11passThroughPKiPi,"ax",@progbits
	.align	128
        .global         _Z11passThroughPKiPi
        .type           _Z11passThroughPKiPi,@function
        .size           _Z11passThroughPKiPi,(.L_x_1 - _Z11passThroughPKiPi)
        .other          _Z11passThroughPKiPi,@"STO_CUDA_ENTRY STV_DEFAULT"
_Z11passThroughPKiPi:
.text._Z11passThroughPKiPi:
[----:B------:R-:W-:Y:S01]  /*0000*/  LDC R1, c[0x0][0x37c] ;  /* 0x0000df00ff017b82 */ /* 0x000fe20000000800 */
[----:B------:R-:W0:Y:S07]  /*0010*/  S2R R5, SR_TID.X ;  /* 0x0000000000057919 */ /* 0x000e2e0000002100 */
[----:B------:R-:W0:Y:S01]  /*0020*/  LDC.64 R2, c[0x0][0x388] ;  /* 0x0000e200ff027b82 */ /* 0x000e220000000a00 */
[----:B------:R-:W1:Y:S01]  /*0030*/  LDCU.64 UR4, c[0x0][0x358] ;  /* 0x00006b00ff0477ac */ /* 0x000e620008000a00 */
[----:B0-----:R-:W-:-:S05]  /*0040*/  IMAD.WIDE.U32 R2, R5, 0x4, R2 ;  /* 0x0000000405027825 */ /* 0x001fca00078e0002 */
[----:B-1----:R-:W-:Y:S01]  /*0050*/  STG.E desc[UR4][R2.64], R5 ;  /* 0x0000000502007986 */ /* 0x002fe2000c101904 */
[----:B------:R-:W-:Y:S05]  /*0060*/  EXIT ;  /* 0x000000000000794d */ /* 0x000fea0003800000 */
.L_x_0:
[----:B------:R-:W-:-:S00]  /*0070*/  BRA `(.L_x_0) ;  /* 0xfffffffc00fc7947 */ /* 0x000fc0000383ffff */
[----:B------:R-:W-:-:S00]  /*0080*/  NOP ;  /* 0x0000000000007918 */ /* 0x000fc00000000000 */
[----:B------:R-:W-:-:S00]  /*0090*/  NOP ;  /* 0x0000000000007918 */ /* 0x000fc00000000000 */
[----:B------:R-:W-:-:S00]  /*00a0*/  NOP ;  /* 0x0000000000007918 */ /* 0x000fc00000000000 */
[----:B------:R-:W-:-:S00]  /*00b0*/  NOP ;  /* 0x0000000000007918 */ /* 0x000fc00000000000 */
[----:B------:R-:W-:-:S00]  /*00c0*/  NOP ;  /* 0x0000000000007918 */ /* 0x000fc00000000000 */
[----:B------:R-:W-:-:S00]  /*00d0*/  NOP ;  /* 0x0000000000007918 */ /* 0x000fc00000000000 */
[----:B------:R-:W-:-:S00]  /*00e0*/  NOP ;  /* 0x0000000000007918 */ /* 0x000fc00000000000 */
[----:B------:R-:W-:-:S00]  /*00f0*/  NOP ;  /* 0x0000000000007918 */ /* 0x000fc00000000000 */
.L_x_1:


//--------------------- .nv.shared.reserved.0     --------------------------
	.section	.nv.shared.reserved.0,"aw",@nobits
	.weak		__nv_reservedSMEM_offset_0_alias
	.size		__nv_reservedSMEM_offset_0_alias, 0, 64
	.other		__nv_reservedSMEM_offset_0_alias,@"STO_CUDA_RESERVED_SHARED STV_DEFAULT"
__nv_reservedSMEM_offset_0_alias:
	.zero		0
	.zero		64


//--------------------- .nv.constant0._Z11passThroughPKiPi --------------------------
	.section	.nv.constant0._Z11passThroughPKiPi,"a",@progbits
	.sectionflags	@""
	.align	4
.nv.constant0._Z11passThroughPKiPi:
	.zero		912


//--------------------- SYMBOLS --------------------------

	.type		.nv.reservedSmem.offset0,@object
	.size		.nv.reservedSmem.offset0,0x4
